//
// Generated by NVIDIA NVVM Compiler
//
// Compiler Build ID: CL-36424714
// Cuda compilation tools, release 13.0, V13.0.88
// Based on NVVM 20.0.0
//

.version 9.0
.target sm_100
.address_size 64

	// .globl	_Z11kernel_codev
.extern .func  (.param .b32 func_retval0) vprintf
(
	.param .b64 vprintf_param_0,
	.param .b64 vprintf_param_1
)
;
.global .align 1 .b8 $str[22] = {75, 101, 114, 110, 101, 108, 32, 99, 111, 100, 101, 32, 115, 116, 97, 114, 116, 101, 100, 32, 10};
.global .align 1 .b8 $str$1[24] = {75, 101, 114, 110, 101, 108, 32, 99, 111, 100, 101, 32, 99, 111, 109, 112, 108, 101, 116, 101, 100, 32, 10};

.visible .entry _Z11kernel_codev()
{
	.reg .pred 	%p<2>;
	.reg .b32 	%r<6>;
	.reg .b64 	%rd<5>;

	mov.u32 	%r1, %tid.x;
	setp.ne.s32 	%p1, %r1, 0;
	@%p1 bra 	$L__BB0_2;
	mov.u64 	%rd1, $str;
	cvta.global.u64 	%rd2, %rd1;
	{ // callseq 0, 0
	.param .b64 param0;
	st.param.b64 	[param0], %rd2;
	.param .b64 param1;
	st.param.b64 	[param1], 0;
	.param .b32 retval0;
	call.uni (retval0), 
	vprintf, 
	(
	param0, 
	param1
	);
	ld.param.b32 	%r2, [retval0];
	} // callseq 0
	mov.u64 	%rd3, $str$1;
	cvta.global.u64 	%rd4, %rd3;
	{ // callseq 1, 0
	.param .b64 param0;
	st.param.b64 	[param0], %rd4;
	.param .b64 param1;
	st.param.b64 	[param1], 0;
	.param .b32 retval0;
	call.uni (retval0), 
	vprintf, 
	(
	param0, 
	param1
	);
	ld.param.b32 	%r4, [retval0];
	} // callseq 1
$L__BB0_2:
	ret;

}


// ===== COMPILED SASS (sm_100) =====

	.target	sm_100

	.elftype	@"ET_EXEC"


//--------------------- .note.nv.tkinfo           --------------------------
	.section	.note.nv.tkinfo,"",@"SHT_NOTE"
	.sectionflags	@"SHF_NOTE_NV_TKINFO"
	.tkinfo
        /*0018*/ 	.word	0x00000002
        /*0030*/ 	.string	""
        /*0030*/ 	.string	"ptxas"
        /*0030*/ 	.string	"Cuda compilation tools, release 13.0, V13.0.88"
        /*0030*/ 	.string	"Build cuda_13.0.r13.0/compiler.36424714_0"
        /*0030*/ 	.string	"-arch sm_100 -m 64 "



//--------------------- .note.nv.cuinfo           --------------------------
	.section	.note.nv.cuinfo,"",@"SHT_NOTE"
	.sectionflags	@"SHF_NOTE_NV_CUINFO"
        /*0018*/ 	.short	0x0002
        /*001a*/ 	.short	0x0064
        /*001c*/ 	.short	0x0082
	.zero		2


//--------------------- .nv.info                  --------------------------
	.section	.nv.info,"",@"SHT_CUDA_INFO"
	.align	4


	//----- nvinfo : EIATTR_REGCOUNT
	.align		4
        /*0000*/ 	.byte	0x04, 0x2f
        /*0002*/ 	.short	(.L_3 - .L_2)
	.align		4
.L_2:
        /*0004*/ 	.word	index@(_Z11kernel_codev)
        /*0008*/ 	.word	0x00000018


	//----- nvinfo : EIATTR_FRAME_SIZE
	.align		4
.L_3:
        /*000c*/ 	.byte	0x04, 0x11
        /*000e*/ 	.short	(.L_5 - .L_4)
	.align		4
.L_4:
        /*0010*/ 	.word	index@(_Z11kernel_codev)
        /*0014*/ 	.word	0x00000000


	//----- nvinfo : EIATTR_MIN_STACK_SIZE
	.align		4
.L_5:
        /*0018*/ 	.byte	0x04, 0x12
        /*001a*/ 	.short	(.L_7 - .L_6)
	.align		4
.L_6:
        /*001c*/ 	.word	index@(_Z11kernel_codev)
        /*0020*/ 	.word	0x00000000
.L_7:


//--------------------- .nv.compat                --------------------------
	.section	.nv.compat,"",@"SHT_CUDA_COMPAT_INFO"
	.align	4
        /*0000*/ 	.byte	0x02, 0x09, 0x00, 0x00, 0x02, 0x02, 0x01, 0x00, 0x02, 0x05, 0x05, 0x00, 0x03, 0x07, 0x01, 0x01
        /*0010*/ 	.byte	0x02, 0x03, 0x00, 0x00, 0x02, 0x06, 0x01, 0x00, 0x04, 0x0b, 0x08, 0x00, 0x09, 0x00, 0x00, 0x00
        /*0020*/ 	.byte	0x00, 0x00, 0x00, 0x00


//--------------------- .nv.info._Z11kernel_codev --------------------------
	.section	.nv.info._Z11kernel_codev,"",@"SHT_CUDA_INFO"
	.sectionflags	@""
	.align	4


	//----- nvinfo : EIATTR_CUDA_API_VERSION
	.align		4
        /*0000*/ 	.byte	0x04, 0x37
        /*0002*/ 	.short	(.L_9 - .L_8)
.L_8:
        /*0004*/ 	.word	0x00000082


	//----- nvinfo : EIATTR_SPARSE_MMA_MASK
	.align		4
.L_9:
        /*0008*/ 	.byte	0x03, 0x50
        /*000a*/ 	.short	0x0000


	//----- nvinfo : EIATTR_MAXREG_COUNT
	.align		4
        /*000c*/ 	.byte	0x03, 0x1b
        /*000e*/ 	.short	0x00ff


	//----- nvinfo : EIATTR_EXTERNS
	.align		4
        /*0010*/ 	.byte	0x04, 0x0f
        /*0012*/ 	.short	(.L_11 - .L_10)


	//   ....[0]....
	.align		4
.L_10:
        /*0014*/ 	.word	index@(vprintf)


	//----- nvinfo : EIATTR_MERCURY_ISA_VERSION
	.align		4
.L_11:
        /*0018*/ 	.byte	0x03, 0x5f
        /*001a*/ 	.short	0x0101


	//----- nvinfo : EIATTR_VRC_CTA_INIT_COUNT
	.align		4
        /*001c*/ 	.byte	0x02, 0x4a
	.zero		1
	.zero		1


	//----- nvinfo : EIATTR_SYSCALL_OFFSETS
	.align		4
        /*0020*/ 	.byte	0x04, 0x46
        /*0022*/ 	.short	(.L_13 - .L_12)


	//   ....[0]....
.L_12:
        /*0024*/ 	.word	0x000000b0


	//   ....[1]....
        /*0028*/ 	.word	0x00000120


	//----- nvinfo : EIATTR_EXIT_INSTR_OFFSETS
	.align		4
.L_13:
        /*002c*/ 	.byte	0x04, 0x1c
        /*002e*/ 	.short	(.L_15 - .L_14)


	//   ....[0]....
.L_14:
        /*0030*/ 	.word	0x00000030


	//   ....[1]....
        /*0034*/ 	.word	0x00000130


	//----- nvinfo : EIATTR_CRS_STACK_SIZE
	.align		4
.L_15:
        /*0038*/ 	.byte	0x04, 0x1e
        /*003a*/ 	.short	(.L_17 - .L_16)
.L_16:
        /*003c*/ 	.word	0x00000000


	//----- nvinfo : EIATTR_SW_WAR
	.align		4
.L_17:
        /*0040*/ 	.byte	0x04, 0x36
        /*0042*/ 	.short	(.L_19 - .L_18)
.L_18:
        /*0044*/ 	.word	0x00000008
.L_19:


//--------------------- .nv.callgraph             --------------------------
	.section	.nv.callgraph,"",@"SHT_CUDA_CALLGRAPH"
	.align	4
	.sectionentsize	8
	.align		4
        /*0000*/ 	.word	0x00000000
	.align		4
        /*0004*/ 	.word	0xffffffff
	.align		4
        /*0008*/ 	.word	index@(_Z11kernel_codev)
	.align		4
        /*000c*/ 	.word	index@(vprintf)
	.align		4
        /*0010*/ 	.word	0x00000000
	.align		4
        /*0014*/ 	.word	0xfffffffe
	.align		4
        /*0018*/ 	.word	0x00000000
	.align		4
        /*001c*/ 	.word	0xfffffffd
	.align		4
        /*0020*/ 	.word	0x00000000
	.align		4
        /*0024*/ 	.word	0xfffffffc


//--------------------- .nv.constant4             --------------------------
	.section	.nv.constant4,"a",@progbits
	.align	8
	.align		8
.nv.constant4:
        /*0000*/ 	.dword	vprintf
	.align		8
        /*0008*/ 	.dword	$str
	.align		8
        /*0010*/ 	.dword	$str$1


//--------------------- .text._Z11kernel_codev    --------------------------
	.section	.text._Z11kernel_codev,"ax",@progbits
	.align	128
        .global         _Z11kernel_codev
        .type           _Z11kernel_codev,@function
        .size           _Z11kernel_codev,(.L_x_3 - _Z11kernel_codev)
        .other          _Z11kernel_codev,@"STO_CUDA_ENTRY STV_DEFAULT"
_Z11kernel_codev:
.text._Z11kernel_codev:
[----:B------:R-:W0:Y:S01]  /*0000*/  LDC R1, c[0x0][0x37c] ;  /* 0x0000df00ff017b82 */ /* 0x000e220000000800 */
[----:B------:R-:W1:Y:S02]  /*0010*/  S2R R0, SR_TID.X ;  /* 0x0000000000007919 */ /* 0x000e640000002100 */
[----:B-1----:R-:W-:-:S13]  /*0020*/  ISETP.NE.AND P0, PT, R0, RZ, PT ;  /* 0x000000ff0000720c */ /* 0x002fda0003f05270 */
[----:B------:R-:W-:Y:S05]  /*0030*/  @P0 EXIT ;  /* 0x000000000000094d */ /* 0x000fea0003800000 */
[----:B------:R-:W-:Y:S01]  /*0040*/  MOV R2, 0x0 ;  /* 0x0000000000027802 */ /* 0x000fe20000000f00 */
[----:B------:R-:W1:Y:S01]  /*0050*/  LDCU.64 UR4, c[0x4][0x8] ;  /* 0x01000100ff0477ac */ /* 0x000e620008000a00 */
[----:B------:R-:W-:Y:S02]  /*0060*/  CS2R R6, SRZ ;  /* 0x0000000000067805 */ /* 0x000fe4000001ff00 */
[----:B------:R2:W3:Y:S01]  /*0070*/  LDC.64 R8, c[0x4][R2] ;  /* 0x0100000002087b82 */ /* 0x0004e20000000a00 */
[----:B-1----:R-:W-:Y:S02]  /*0080*/  IMAD.U32 R4, RZ, RZ, UR4 ;  /* 0x00000004ff047e24 */ /* 0x002fe4000f8e00ff */
[----:B--2---:R-:W-:-:S07]  /*0090*/  IMAD.U32 R5, RZ, RZ, UR5 ;  /* 0x00000005ff057e24 */ /* 0x004fce000f8e00ff */
[----:B------:R-:W-:-:S07]  /*00a0*/  LEPC R20, `(.L_x_0) ;  /* 0x000000001014794e */ /* 0x000fce0000000000 */
[----:B0--3--:R-:W-:Y:S05]  /*00b0*/  CALL.ABS.NOINC R8 ;  /* 0x0000000008007343 */ /* 0x009fea0003c00000 */
.L_x_0:
[----:B------:R-:W0:Y:S01]  /*00c0*/  LDC.64 R2, c[0x4][R2] ;  /* 0x0100000002027b82 */ /* 0x000e220000000a00 */
[----:B------:R-:W1:Y:S01]  /*00d0*/  LDCU.64 UR4, c[0x4][0x10] ;  /* 0x01000200ff0477ac */ /* 0x000e620008000a00 */
[----:B------:R-:W-:Y:S01]  /*00e0*/  CS2R R6, SRZ ;  /* 0x0000000000067805 */ /* 0x000fe2000001ff00 */
[----:B-1----:R-:W-:Y:S02]  /*00f0*/  IMAD.U32 R4, RZ, RZ, UR4 ;  /* 0x00000004ff047e24 */ /* 0x002fe4000f8e00ff */
[----:B------:R-:W-:-:S07]  /*0100*/  IMAD.U32 R5, RZ, RZ, UR5 ;  /* 0x00000005ff057e24 */ /* 0x000fce000f8e00ff */
[----:B------:R-:W-:-:S07]  /*0110*/  LEPC R20, `(.L_x_1) ;  /* 0x000000001014794e */ /* 0x000fce0000000000 */
[----:B0-----:R-:W-:Y:S05]  /*0120*/  CALL.ABS.NOINC R2 ;  /* 0x0000000002007343 */ /* 0x001fea0003c00000 */
.L_x_1:
[----:B------:R-:W-:Y:S05]  /*0130*/  EXIT ;  /* 0x000000000000794d */ /* 0x000fea0003800000 */
.L_x_2:
[----:B------:R-:W-:-:S00]  /*0140*/  BRA `(.L_x_2) ;  /* 0xfffffffc00fc7947 */ /* 0x000fc0000383ffff */
[----:B------:R-:W-:-:S00]  /*0150*/  NOP ;  /* 0x0000000000007918 */ /* 0x000fc00000000000 */
        /* <DEDUP_REMOVED lines=10> */
.L_x_3:


//--------------------- .nv.global.init           --------------------------
	.section	.nv.global.init,"aw",@progbits
.nv.global.init:
	.type		$str,@object
	.size		$str,($str$1 - $str)
$str:
        /*0000*/ 	.byte	0x4b, 0x65, 0x72, 0x6e, 0x65, 0x6c, 0x20, 0x63, 0x6f, 0x64, 0x65, 0x20, 0x73, 0x74, 0x61, 0x72
        /*0010*/ 	.byte	0x74, 0x65, 0x64, 0x20, 0x0a, 0x00
	.type		$str$1,@object
	.size		$str$1,(.L_1 - $str$1)
$str$1:
        /*0016*/ 	.byte	0x4b, 0x65, 0x72, 0x6e, 0x65, 0x6c, 0x20, 0x63, 0x6f, 0x64, 0x65, 0x20, 0x63, 0x6f, 0x6d, 0x70
        /*0026*/ 	.byte	0x6c, 0x65, 0x74, 0x65, 0x64, 0x20, 0x0a, 0x00
.L_1:


//--------------------- .nv.shared.reserved.0     --------------------------
	.section	.nv.shared.reserved.0,"aw",@nobits
	.weak		__nv_reservedSMEM_offset_0_alias
	.size		__nv_reservedSMEM_offset_0_alias, 0, 64
	.other		__nv_reservedSMEM_offset_0_alias,@"STO_CUDA_RESERVED_SHARED STV_DEFAULT"
__nv_reservedSMEM_offset_0_alias:
	.zero		0
	.zero		64


//--------------------- .nv.constant0._Z11kernel_codev --------------------------
	.section	.nv.constant0._Z11kernel_codev,"a",@progbits
	.sectionflags	@""
	.align	4
.nv.constant0._Z11kernel_codev:
	.zero		896


//--------------------- SYMBOLS --------------------------

	.type		.nv.reservedSmem.offset0,@object
	.size		.nv.reservedSmem.offset0,0x4
	.type		vprintf,@function
